.version 6.5
.target sm_30
.address_size 64

.visible .entry brev(
	.param .u64 input,
	.param .u64 output
)
{
	.reg .u64 	    in_addr;
    .reg .u64 	    out_addr;
    .reg .b32       temp;

	ld.param.u64 	in_addr, [input];
    ld.param.u64 	out_addr, [output];

    ld.b32          temp, [in_addr];
	brev.b32        temp, temp;
    st.b32          [out_addr], temp;
	ret;
}


// ===== COMPILED SASS (sm_100) =====

	.target	sm_100

	.elftype	@"ET_EXEC"


//--------------------- .note.nv.tkinfo           --------------------------
	.section	.note.nv.tkinfo,"",@"SHT_NOTE"
	.sectionflags	@"SHF_NOTE_NV_TKINFO"
	.tkinfo
        /*0018*/ 	.word	0x00000002
        /*0030*/ 	.string	""
        /*0030*/ 	.string	"ptxas"
        /*0030*/ 	.string	"Cuda compilation tools, release 13.0, V13.0.88"
        /*0030*/ 	.string	"Build cuda_13.0.r13.0/compiler.36424714_0"
        /*0030*/ 	.string	"-arch sm_100 "



//--------------------- .note.nv.cuinfo           --------------------------
	.section	.note.nv.cuinfo,"",@"SHT_NOTE"
	.sectionflags	@"SHF_NOTE_NV_CUINFO"
        /*0018*/ 	.short	0x0002
        /*001a*/ 	.short	0x001e
        /*001c*/ 	.short	0x0082
	.zero		2


//--------------------- .nv.info                  --------------------------
	.section	.nv.info,"",@"SHT_CUDA_INFO"
	.align	4


	//----- nvinfo : EIATTR_REGCOUNT
	.align		4
        /*0000*/ 	.byte	0x04, 0x2f
        /*0002*/ 	.short	(.L_1 - .L_0)
	.align		4
.L_0:
        /*0004*/ 	.word	index@(brev)
        /*0008*/ 	.word	0x0000000a


	//----- nvinfo : EIATTR_FRAME_SIZE
	.align		4
.L_1:
        /*000c*/ 	.byte	0x04, 0x11
        /*000e*/ 	.short	(.L_3 - .L_2)
	.align		4
.L_2:
        /*0010*/ 	.word	index@(brev)
        /*0014*/ 	.word	0x00000000


	//----- nvinfo : EIATTR_MIN_STACK_SIZE
	.align		4
.L_3:
        /*0018*/ 	.byte	0x04, 0x12
        /*001a*/ 	.short	(.L_5 - .L_4)
	.align		4
.L_4:
        /*001c*/ 	.word	index@(brev)
        /*0020*/ 	.word	0x00000000
.L_5:


//--------------------- .nv.compat                --------------------------
	.section	.nv.compat,"",@"SHT_CUDA_COMPAT_INFO"
	.align	4
        /*0000*/ 	.byte	0x02, 0x09, 0x00, 0x00, 0x02, 0x02, 0x01, 0x00, 0x02, 0x05, 0x05, 0x00, 0x03, 0x07, 0x01, 0x01
        /*0010*/ 	.byte	0x02, 0x03, 0x00, 0x00, 0x02, 0x06, 0x01, 0x00, 0x04, 0x0b, 0x08, 0x00, 0x09, 0x00, 0x00, 0x00
        /*0020*/ 	.byte	0x00, 0x00, 0x00, 0x00


//--------------------- .nv.info.brev             --------------------------
	.section	.nv.info.brev,"",@"SHT_CUDA_INFO"
	.sectionflags	@""
	.align	4


	//----- nvinfo : EIATTR_CUDA_API_VERSION
	.align		4
        /*0000*/ 	.byte	0x04, 0x37
        /*0002*/ 	.short	(.L_7 - .L_6)
.L_6:
        /*0004*/ 	.word	0x00000082


	//----- nvinfo : EIATTR_KPARAM_INFO
	.align		4
.L_7:
        /*0008*/ 	.byte	0x04, 0x17
        /*000a*/ 	.short	(.L_9 - .L_8)
.L_8:
        /*000c*/ 	.word	0x00000000
        /*0010*/ 	.short	0x0001
        /*0012*/ 	.short	0x0008
        /*0014*/ 	.byte	0x00, 0xf0, 0x21, 0x00


	//----- nvinfo : EIATTR_KPARAM_INFO
	.align		4
.L_9:
        /*0018*/ 	.byte	0x04, 0x17
        /*001a*/ 	.short	(.L_11 - .L_10)
.L_10:
        /*001c*/ 	.word	0x00000000
        /*0020*/ 	.short	0x0000
        /*0022*/ 	.short	0x0000
        /*0024*/ 	.byte	0x00, 0xf0, 0x21, 0x00


	//----- nvinfo : EIATTR_SPARSE_MMA_MASK
	.align		4
.L_11:
        /*0028*/ 	.byte	0x03, 0x50
        /*002a*/ 	.short	0x0000


	//----- nvinfo : EIATTR_MAXREG_COUNT
	.align		4
        /*002c*/ 	.byte	0x03, 0x1b
        /*002e*/ 	.short	0x00ff


	//----- nvinfo : EIATTR_MERCURY_ISA_VERSION
	.align		4
        /*0030*/ 	.byte	0x03, 0x5f
        /*0032*/ 	.short	0x0101


	//----- nvinfo : EIATTR_VRC_CTA_INIT_COUNT
	.align		4
        /*0034*/ 	.byte	0x02, 0x4a
	.zero		1
	.zero		1


	//----- nvinfo : EIATTR_EXIT_INSTR_OFFSETS
	.align		4
        /*0038*/ 	.byte	0x04, 0x1c
        /*003a*/ 	.short	(.L_13 - .L_12)


	//   ....[0]....
.L_12:
        /*003c*/ 	.word	0x00000070


	//----- nvinfo : EIATTR_CBANK_PARAM_SIZE
	.align		4
.L_13:
        /*0040*/ 	.byte	0x03, 0x19
        /*0042*/ 	.short	0x0010


	//----- nvinfo : EIATTR_PARAM_CBANK
	.align		4
        /*0044*/ 	.byte	0x04, 0x0a
        /*0046*/ 	.short	(.L_15 - .L_14)
	.align		4
.L_14:
        /*0048*/ 	.word	index@(.nv.constant0.brev)
        /*004c*/ 	.short	0x0380
        /*004e*/ 	.short	0x0010


	//----- nvinfo : EIATTR_SW_WAR
	.align		4
.L_15:
        /*0050*/ 	.byte	0x04, 0x36
        /*0052*/ 	.short	(.L_17 - .L_16)
.L_16:
        /*0054*/ 	.word	0x00000008
.L_17:


//--------------------- .nv.callgraph             --------------------------
	.section	.nv.callgraph,"",@"SHT_CUDA_CALLGRAPH"
	.align	4
	.sectionentsize	8
	.align		4
        /*0000*/ 	.word	0x00000000
	.align		4
        /*0004*/ 	.word	0xffffffff
	.align		4
        /*0008*/ 	.word	0x00000000
	.align		4
        /*000c*/ 	.word	0xfffffffe
	.align		4
        /*0010*/ 	.word	0x00000000
	.align		4
        /*0014*/ 	.word	0xfffffffd
	.align		4
        /*0018*/ 	.word	0x00000000
	.align		4
        /*001c*/ 	.word	0xfffffffc


//--------------------- .text.brev                --------------------------
	.section	.text.brev,"ax",@progbits
	.align	128
        .global         brev
        .type           brev,@function
        .size           brev,(.L_x_1 - brev)
        .other          brev,@"STO_CUDA_ENTRY STV_DEFAULT"
brev:
.text.brev:
[----:B------:R-:W-:Y:S08]  /*0000*/  LDC R1, c[0x0][0x37c] ;  /* 0x0000df00ff017b82 */ /* 0x000ff00000000800 */
[----:B------:R-:W0:Y:S01]  /*0010*/  LDC.64 R2, c[0x0][0x380] ;  /* 0x0000e000ff027b82 */ /* 0x000e220000000a00 */
[----:B------:R-:W0:Y:S02]  /*0020*/  LDCU.64 UR4, c[0x0][0x358] ;  /* 0x00006b00ff0477ac */ /* 0x000e240008000a00 */
[----:B0-----:R-:W2:Y:S05]  /*0030*/  LD.E R2, desc[UR4][R2.64] ;  /* 0x0000000402027980 */ /* 0x001eaa000c101900 */
[----:B------:R-:W0:Y:S01]  /*0040*/  LDC.64 R4, c[0x0][0x388] ;  /* 0x0000e200ff047b82 */ /* 0x000e220000000a00 */
[----:B--2---:R-:W0:Y:S02]  /*0050*/  BREV R7, R2 ;  /* 0x0000000200077301 */ /* 0x004e240000000000 */
[----:B0-----:R-:W-:Y:S01]  /*0060*/  ST.E desc[UR4][R4.64], R7 ;  /* 0x0000000704007985 */ /* 0x001fe2000c101904 */
[----:B------:R-:W-:Y:S05]  /*0070*/  EXIT ;  /* 0x000000000000794d */ /* 0x000fea0003800000 */
.L_x_0:
[----:B------:R-:W-:-:S00]  /*0080*/  BRA `(.L_x_0) ;  /* 0xfffffffc00fc7947 */ /* 0x000fc0000383ffff */
[----:B------:R-:W-:-:S00]  /*0090*/  NOP ;  /* 0x0000000000007918 */ /* 0x000fc00000000000 */
        /* <DEDUP_REMOVED lines=14> */
.L_x_1:


//--------------------- .nv.shared.reserved.0     --------------------------
	.section	.nv.shared.reserved.0,"aw",@nobits
	.weak		__nv_reservedSMEM_offset_0_alias
	.size		__nv_reservedSMEM_offset_0_alias, 0, 64
	.other		__nv_reservedSMEM_offset_0_alias,@"STO_CUDA_RESERVED_SHARED STV_DEFAULT"
__nv_reservedSMEM_offset_0_alias:
	.zero		0
	.zero		64


//--------------------- .nv.constant0.brev        --------------------------
	.section	.nv.constant0.brev,"a",@progbits
	.sectionflags	@""
	.align	4
.nv.constant0.brev:
	.zero		912


//--------------------- SYMBOLS --------------------------

	.type		.nv.reservedSmem.offset0,@object
	.size		.nv.reservedSmem.offset0,0x4
